//
// Generated by NVIDIA NVVM Compiler
//
// Compiler Build ID: CL-36424714
// Cuda compilation tools, release 13.0, V13.0.88
// Based on NVVM 20.0.0
//

.version 9.0
.target sm_100
.address_size 64

	// .globl	_Z13knlMemCopy_1DPiS_l

.visible .entry _Z13knlMemCopy_1DPiS_l(
	.param .u64 .ptr .align 1 _Z13knlMemCopy_1DPiS_l_param_0,
	.param .u64 .ptr .align 1 _Z13knlMemCopy_1DPiS_l_param_1,
	.param .u64 _Z13knlMemCopy_1DPiS_l_param_2
)
{
	.reg .pred 	%p<2>;
	.reg .b32 	%r<6>;
	.reg .b64 	%rd<10>;

	ld.param.u64 	%rd2, [_Z13knlMemCopy_1DPiS_l_param_0];
	ld.param.u64 	%rd3, [_Z13knlMemCopy_1DPiS_l_param_1];
	ld.param.u64 	%rd4, [_Z13knlMemCopy_1DPiS_l_param_2];
	mov.u32 	%r1, %ctaid.x;
	mov.u32 	%r2, %ntid.x;
	mov.u32 	%r3, %tid.x;
	mad.lo.s32 	%r4, %r1, %r2, %r3;
	cvt.s64.s32 	%rd1, %r4;
	setp.le.s64 	%p1, %rd4, %rd1;
	@%p1 bra 	$L__BB0_2;
	cvta.to.global.u64 	%rd5, %rd2;
	cvta.to.global.u64 	%rd6, %rd3;
	shl.b64 	%rd7, %rd1, 2;
	add.s64 	%rd8, %rd5, %rd7;
	ld.global.u32 	%r5, [%rd8];
	add.s64 	%rd9, %rd6, %rd7;
	st.global.u32 	[%rd9], %r5;
$L__BB0_2:
	ret;

}


// ===== COMPILED SASS (sm_100) =====

	.target	sm_100

	.elftype	@"ET_EXEC"


//--------------------- .note.nv.tkinfo           --------------------------
	.section	.note.nv.tkinfo,"",@"SHT_NOTE"
	.sectionflags	@"SHF_NOTE_NV_TKINFO"
	.tkinfo
        /*0018*/ 	.word	0x00000002
        /*0030*/ 	.string	""
        /*0030*/ 	.string	"ptxas"
        /*0030*/ 	.string	"Cuda compilation tools, release 13.0, V13.0.88"
        /*0030*/ 	.string	"Build cuda_13.0.r13.0/compiler.36424714_0"
        /*0030*/ 	.string	"-arch sm_100 -m 64 "



//--------------------- .note.nv.cuinfo           --------------------------
	.section	.note.nv.cuinfo,"",@"SHT_NOTE"
	.sectionflags	@"SHF_NOTE_NV_CUINFO"
        /*0018*/ 	.short	0x0002
        /*001a*/ 	.short	0x0064
        /*001c*/ 	.short	0x0082
	.zero		2


//--------------------- .nv.info                  --------------------------
	.section	.nv.info,"",@"SHT_CUDA_INFO"
	.align	4


	//----- nvinfo : EIATTR_REGCOUNT
	.align		4
        /*0000*/ 	.byte	0x04, 0x2f
        /*0002*/ 	.short	(.L_1 - .L_0)
	.align		4
.L_0:
        /*0004*/ 	.word	index@(_Z13knlMemCopy_1DPiS_l)
        /*0008*/ 	.word	0x00000008


	//----- nvinfo : EIATTR_FRAME_SIZE
	.align		4
.L_1:
        /*000c*/ 	.byte	0x04, 0x11
        /*000e*/ 	.short	(.L_3 - .L_2)
	.align		4
.L_2:
        /*0010*/ 	.word	index@(_Z13knlMemCopy_1DPiS_l)
        /*0014*/ 	.word	0x00000000


	//----- nvinfo : EIATTR_MIN_STACK_SIZE
	.align		4
.L_3:
        /*0018*/ 	.byte	0x04, 0x12
        /*001a*/ 	.short	(.L_5 - .L_4)
	.align		4
.L_4:
        /*001c*/ 	.word	index@(_Z13knlMemCopy_1DPiS_l)
        /*0020*/ 	.word	0x00000000
.L_5:


//--------------------- .nv.compat                --------------------------
	.section	.nv.compat,"",@"SHT_CUDA_COMPAT_INFO"
	.align	4
        /*0000*/ 	.byte	0x02, 0x09, 0x00, 0x00, 0x02, 0x02, 0x01, 0x00, 0x02, 0x05, 0x05, 0x00, 0x03, 0x07, 0x01, 0x01
        /*0010*/ 	.byte	0x02, 0x03, 0x00, 0x00, 0x02, 0x06, 0x01, 0x00, 0x04, 0x0b, 0x08, 0x00, 0x09, 0x00, 0x00, 0x00
        /*0020*/ 	.byte	0x00, 0x00, 0x00, 0x00


//--------------------- .nv.info._Z13knlMemCopy_1DPiS_l --------------------------
	.section	.nv.info._Z13knlMemCopy_1DPiS_l,"",@"SHT_CUDA_INFO"
	.sectionflags	@""
	.align	4


	//----- nvinfo : EIATTR_CUDA_API_VERSION
	.align		4
        /*0000*/ 	.byte	0x04, 0x37
        /*0002*/ 	.short	(.L_7 - .L_6)
.L_6:
        /*0004*/ 	.word	0x00000082


	//----- nvinfo : EIATTR_KPARAM_INFO
	.align		4
.L_7:
        /*0008*/ 	.byte	0x04, 0x17
        /*000a*/ 	.short	(.L_9 - .L_8)
.L_8:
        /*000c*/ 	.word	0x00000000
        /*0010*/ 	.short	0x0002
        /*0012*/ 	.short	0x0010
        /*0014*/ 	.byte	0x00, 0xf0, 0x21, 0x00


	//----- nvinfo : EIATTR_KPARAM_INFO
	.align		4
.L_9:
        /*0018*/ 	.byte	0x04, 0x17
        /*001a*/ 	.short	(.L_11 - .L_10)
.L_10:
        /*001c*/ 	.word	0x00000000
        /*0020*/ 	.short	0x0001
        /*0022*/ 	.short	0x0008
        /*0024*/ 	.byte	0x00, 0xf5, 0x21, 0x00


	//----- nvinfo : EIATTR_KPARAM_INFO
	.align		4
.L_11:
        /*0028*/ 	.byte	0x04, 0x17
        /*002a*/ 	.short	(.L_13 - .L_12)
.L_12:
        /*002c*/ 	.word	0x00000000
        /*0030*/ 	.short	0x0000
        /*0032*/ 	.short	0x0000
        /*0034*/ 	.byte	0x00, 0xf5, 0x21, 0x00


	//----- nvinfo : EIATTR_SPARSE_MMA_MASK
	.align		4
.L_13:
        /*0038*/ 	.byte	0x03, 0x50
        /*003a*/ 	.short	0x0000


	//----- nvinfo : EIATTR_MAXREG_COUNT
	.align		4
        /*003c*/ 	.byte	0x03, 0x1b
        /*003e*/ 	.short	0x00ff


	//----- nvinfo : EIATTR_MERCURY_ISA_VERSION
	.align		4
        /*0040*/ 	.byte	0x03, 0x5f
        /*0042*/ 	.short	0x0101


	//----- nvinfo : EIATTR_VRC_CTA_INIT_COUNT
	.align		4
        /*0044*/ 	.byte	0x02, 0x4a
	.zero		1
	.zero		1


	//----- nvinfo : EIATTR_EXIT_INSTR_OFFSETS
	.align		4
        /*0048*/ 	.byte	0x04, 0x1c
        /*004a*/ 	.short	(.L_15 - .L_14)


	//   ....[0]....
.L_14:
        /*004c*/ 	.word	0x00000090


	//   ....[1]....
        /*0050*/ 	.word	0x00000140


	//----- nvinfo : EIATTR_CBANK_PARAM_SIZE
	.align		4
.L_15:
        /*0054*/ 	.byte	0x03, 0x19
        /*0056*/ 	.short	0x0018


	//----- nvinfo : EIATTR_PARAM_CBANK
	.align		4
        /*0058*/ 	.byte	0x04, 0x0a
        /*005a*/ 	.short	(.L_17 - .L_16)
	.align		4
.L_16:
        /*005c*/ 	.word	index@(.nv.constant0._Z13knlMemCopy_1DPiS_l)
        /*0060*/ 	.short	0x0380
        /*0062*/ 	.short	0x0018


	//----- nvinfo : EIATTR_SW_WAR
	.align		4
.L_17:
        /*0064*/ 	.byte	0x04, 0x36
        /*0066*/ 	.short	(.L_19 - .L_18)
.L_18:
        /*0068*/ 	.word	0x00000008
.L_19:


//--------------------- .nv.callgraph             --------------------------
	.section	.nv.callgraph,"",@"SHT_CUDA_CALLGRAPH"
	.align	4
	.sectionentsize	8
	.align		4
        /*0000*/ 	.word	0x00000000
	.align		4
        /*0004*/ 	.word	0xffffffff
	.align		4
        /*0008*/ 	.word	0x00000000
	.align		4
        /*000c*/ 	.word	0xfffffffe
	.align		4
        /*0010*/ 	.word	0x00000000
	.align		4
        /*0014*/ 	.word	0xfffffffd
	.align		4
        /*0018*/ 	.word	0x00000000
	.align		4
        /*001c*/ 	.word	0xfffffffc


//--------------------- .text._Z13knlMemCopy_1DPiS_l --------------------------
	.section	.text._Z13knlMemCopy_1DPiS_l,"ax",@progbits
	.align	128
        .global         _Z13knlMemCopy_1DPiS_l
        .type           _Z13knlMemCopy_1DPiS_l,@function
        .size           _Z13knlMemCopy_1DPiS_l,(.L_x_1 - _Z13knlMemCopy_1DPiS_l)
        .other          _Z13knlMemCopy_1DPiS_l,@"STO_CUDA_ENTRY STV_DEFAULT"
_Z13knlMemCopy_1DPiS_l:
.text._Z13knlMemCopy_1DPiS_l:
[----:B------:R-:W-:Y:S01]  /*0000*/  LDC R1, c[0x0][0x37c] ;  /* 0x0000df00ff017b82 */ /* 0x000fe20000000800 */
[----:B------:R-:W0:Y:S07]  /*0010*/  S2R R3, SR_TID.X ;  /* 0x0000000000037919 */ /* 0x000e2e0000002100 */
[----:B------:R-:W0:Y:S01]  /*0020*/  S2UR UR4, SR_CTAID.X ;  /* 0x00000000000479c3 */ /* 0x000e220000002500 */
[----:B------:R-:W1:Y:S07]  /*0030*/  LDCU.64 UR6, c[0x0][0x390] ;  /* 0x00007200ff0677ac */ /* 0x000e6e0008000a00 */
[----:B------:R-:W0:Y:S02]  /*0040*/  LDC R0, c[0x0][0x360] ;  /* 0x0000d800ff007b82 */ /* 0x000e240000000800 */
[----:B0-----:R-:W-:-:S05]  /*0050*/  IMAD R0, R0, UR4, R3 ;  /* 0x0000000400007c24 */ /* 0x001fca000f8e0203 */
[----:B-1----:R-:W-:Y:S02]  /*0060*/  ISETP.GE.U32.AND P0, PT, R0, UR6, PT ;  /* 0x0000000600007c0c */ /* 0x002fe4000bf06070 */
[----:B------:R-:W-:-:S04]  /*0070*/  SHF.R.S32.HI R3, RZ, 0x1f, R0 ;  /* 0x0000001fff037819 */ /* 0x000fc80000011400 */
[----:B------:R-:W-:-:S13]  /*0080*/  ISETP.GE.AND.EX P0, PT, R3, UR7, PT, P0 ;  /* 0x0000000703007c0c */ /* 0x000fda000bf06300 */
[----:B------:R-:W-:Y:S05]  /*0090*/  @P0 EXIT ;  /* 0x000000000000094d */ /* 0x000fea0003800000 */
[----:B------:R-:W0:Y:S01]  /*00a0*/  LDCU.128 UR8, c[0x0][0x380] ;  /* 0x00007000ff0877ac */ /* 0x000e220008000c00 */
[C---:B------:R-:W-:Y:S01]  /*00b0*/  IMAD.SHL.U32 R4, R0.reuse, 0x4, RZ ;  /* 0x0000000400047824 */ /* 0x040fe200078e00ff */
[----:B------:R-:W-:Y:S01]  /*00c0*/  SHF.L.U64.HI R0, R0, 0x2, R3 ;  /* 0x0000000200007819 */ /* 0x000fe20000010203 */
[----:B------:R-:W1:Y:S03]  /*00d0*/  LDCU.64 UR4, c[0x0][0x358] ;  /* 0x00006b00ff0477ac */ /* 0x000e660008000a00 */
[----:B0-----:R-:W-:-:S04]  /*00e0*/  IADD3 R2, P0, PT, R4, UR8, RZ ;  /* 0x0000000804027c10 */ /* 0x001fc8000ff1e0ff */
[----:B------:R-:W-:-:S06]  /*00f0*/  IADD3.X R3, PT, PT, R0, UR9, RZ, P0, !PT ;  /* 0x0000000900037c10 */ /* 0x000fcc00087fe4ff */
[----:B-1----:R-:W2:Y:S01]  /*0100*/  LDG.E R3, desc[UR4][R2.64] ;  /* 0x0000000402037981 */ /* 0x002ea2000c1e1900 */
[----:B------:R-:W-:-:S04]  /*0110*/  IADD3 R4, P0, PT, R4, UR10, RZ ;  /* 0x0000000a04047c10 */ /* 0x000fc8000ff1e0ff */
[----:B------:R-:W-:-:S05]  /*0120*/  IADD3.X R5, PT, PT, R0, UR11, RZ, P0, !PT ;  /* 0x0000000b00057c10 */ /* 0x000fca00087fe4ff */
[----:B--2---:R-:W-:Y:S01]  /*0130*/  STG.E desc[UR4][R4.64], R3 ;  /* 0x0000000304007986 */ /* 0x004fe2000c101904 */
[----:B------:R-:W-:Y:S05]  /*0140*/  EXIT ;  /* 0x000000000000794d */ /* 0x000fea0003800000 */
.L_x_0:
[----:B------:R-:W-:-:S00]  /*0150*/  BRA `(.L_x_0) ;  /* 0xfffffffc00fc7947 */ /* 0x000fc0000383ffff */
[----:B------:R-:W-:-:S00]  /*0160*/  NOP ;  /* 0x0000000000007918 */ /* 0x000fc00000000000 */
        /* <DEDUP_REMOVED lines=9> */
.L_x_1:


//--------------------- .nv.shared.reserved.0     --------------------------
	.section	.nv.shared.reserved.0,"aw",@nobits
	.weak		__nv_reservedSMEM_offset_0_alias
	.size		__nv_reservedSMEM_offset_0_alias, 0, 64
	.other		__nv_reservedSMEM_offset_0_alias,@"STO_CUDA_RESERVED_SHARED STV_DEFAULT"
__nv_reservedSMEM_offset_0_alias:
	.zero		0
	.zero		64


//--------------------- .nv.constant0._Z13knlMemCopy_1DPiS_l --------------------------
	.section	.nv.constant0._Z13knlMemCopy_1DPiS_l,"a",@progbits
	.sectionflags	@""
	.align	4
.nv.constant0._Z13knlMemCopy_1DPiS_l:
	.zero		920


//--------------------- SYMBOLS --------------------------

	.type		.nv.reservedSmem.offset0,@object
	.size		.nv.reservedSmem.offset0,0x4
